	.headerflags	@"EF_CUDA_TEXMODE_UNIFIED EF_CUDA_64BIT_ADDRESS EF_CUDA_ACCELERATORS EF_CUDA_SM90 EF_CUDA_VIRTUAL_SM(EF_CUDA_SM90)"
	.elftype	@"ET_EXEC"


//--------------------- .nv.info                  --------------------------
	.section	.nv.info,"",@"SHT_CUDA_INFO"
	.align	4


	//----- nvinfo : EIATTR_REGCOUNT
	.align		4
        /*0000*/ 	.byte	0x04, 0x2f
        /*0002*/ 	.short	(.L_1 - .L_0)
	.align		4
.L_0:
        /*0004*/ 	.word	index@(triton_poi_fused_convolution_max_pool2d_with_indices_relu_21)
        /*0008*/ 	.word	0x00000020


	//----- nvinfo : EIATTR_MIN_STACK_SIZE
	.align		4
.L_1:
        /*000c*/ 	.byte	0x04, 0x12
        /*000e*/ 	.short	(.L_3 - .L_2)
	.align		4
.L_2:
        /*0010*/ 	.word	index@(triton_poi_fused_convolution_max_pool2d_with_indices_relu_21)
        /*0014*/ 	.word	0x00000000


	//----- nvinfo : EIATTR_FRAME_SIZE
	.align		4
.L_3:
        /*0018*/ 	.byte	0x04, 0x11
        /*001a*/ 	.short	(.L_5 - .L_4)
	.align		4
.L_4:
        /*001c*/ 	.word	index@(triton_poi_fused_convolution_max_pool2d_with_indices_relu_21)
        /*0020*/ 	.word	0x00000000


	//----- nvinfo : EIATTR_MIN_STACK_SIZE
	.align		4
.L_5:
        /*0024*/ 	.byte	0x04, 0x12
        /*0026*/ 	.short	(.L_7 - .L_6)
	.align		4
.L_6:
        /*0028*/ 	.word	index@(triton_poi_fused_convolution_max_pool2d_with_indices_relu_21)
        /*002c*/ 	.word	0x00000000
.L_7:


//--------------------- .nv.info.triton_poi_fused_convolution_max_pool2d_with_indices_relu_21 --------------------------
	.section	.nv.info.triton_poi_fused_convolution_max_pool2d_with_indices_relu_21,"",@"SHT_CUDA_INFO"
	.sectionflags	@""
	.align	4


	//----- nvinfo : EIATTR_CUDA_API_VERSION
	.align		4
        /*0000*/ 	.byte	0x04, 0x37
        /*0002*/ 	.short	(.L_9 - .L_8)
.L_8:
        /*0004*/ 	.word	0x0000007c


	//----- nvinfo : EIATTR_KPARAM_INFO
	.align		4
.L_9:
        /*0008*/ 	.byte	0x04, 0x17
        /*000a*/ 	.short	(.L_11 - .L_10)
.L_10:
        /*000c*/ 	.word	0x00000000
        /*0010*/ 	.short	0x0005
        /*0012*/ 	.short	0x0024
        /*0014*/ 	.byte	0x00, 0xf0, 0x11, 0x00


	//----- nvinfo : EIATTR_KPARAM_INFO
	.align		4
.L_11:
        /*0018*/ 	.byte	0x04, 0x17
        /*001a*/ 	.short	(.L_13 - .L_12)
.L_12:
        /*001c*/ 	.word	0x00000000
        /*0020*/ 	.short	0x0004
        /*0022*/ 	.short	0x0020
        /*0024*/ 	.byte	0x00, 0xf0, 0x11, 0x00


	//----- nvinfo : EIATTR_KPARAM_INFO
	.align		4
.L_13:
        /*0028*/ 	.byte	0x04, 0x17
        /*002a*/ 	.short	(.L_15 - .L_14)
.L_14:
        /*002c*/ 	.word	0x00000000
        /*0030*/ 	.short	0x0003
        /*0032*/ 	.short	0x0018
        /*0034*/ 	.byte	0x00, 0xf4, 0x21, 0x00


	//----- nvinfo : EIATTR_KPARAM_INFO
	.align		4
.L_15:
        /*0038*/ 	.byte	0x04, 0x17
        /*003a*/ 	.short	(.L_17 - .L_16)
.L_16:
        /*003c*/ 	.word	0x00000000
        /*0040*/ 	.short	0x0002
        /*0042*/ 	.short	0x0010
        /*0044*/ 	.byte	0x00, 0xf4, 0x21, 0x00


	//----- nvinfo : EIATTR_KPARAM_INFO
	.align		4
.L_17:
        /*0048*/ 	.byte	0x04, 0x17
        /*004a*/ 	.short	(.L_19 - .L_18)
.L_18:
        /*004c*/ 	.word	0x00000000
        /*0050*/ 	.short	0x0001
        /*0052*/ 	.short	0x0008
        /*0054*/ 	.byte	0x00, 0xf4, 0x21, 0x00


	//----- nvinfo : EIATTR_KPARAM_INFO
	.align		4
.L_19:
        /*0058*/ 	.byte	0x04, 0x17
        /*005a*/ 	.short	(.L_21 - .L_20)
.L_20:
        /*005c*/ 	.word	0x00000000
        /*0060*/ 	.short	0x0000
        /*0062*/ 	.short	0x0000
        /*0064*/ 	.byte	0x00, 0xf4, 0x21, 0x00


	//----- nvinfo : EIATTR_SPARSE_MMA_MASK
	.align		4
.L_21:
        /*0068*/ 	.byte	0x03, 0x50
        /*006a*/ 	.short	0x0000


	//----- nvinfo : EIATTR_MAXREG_COUNT
	.align		4
        /*006c*/ 	.byte	0x03, 0x1b
        /*006e*/ 	.short	0x00ff


	//----- nvinfo : EIATTR_EXIT_INSTR_OFFSETS
	.align		4
        /*0070*/ 	.byte	0x04, 0x1c
        /*0072*/ 	.short	(.L_23 - .L_22)


	//   ....[0]....
.L_22:
        /*0074*/ 	.word	0x00000790


	//   ....[1]....
        /*0078*/ 	.word	0x000007b0


	//----- nvinfo : EIATTR_REQNTID
	.align		4
.L_23:
        /*007c*/ 	.byte	0x04, 0x10
        /*007e*/ 	.short	(.L_25 - .L_24)
.L_24:
        /*0080*/ 	.word	0x00000080
        /*0084*/ 	.word	0x00000001
        /*0088*/ 	.word	0x00000001


	//----- nvinfo : EIATTR_CBANK_PARAM_SIZE
	.align		4
.L_25:
        /*008c*/ 	.byte	0x03, 0x19
        /*008e*/ 	.short	0x0028


	//----- nvinfo : EIATTR_PARAM_CBANK
	.align		4
        /*0090*/ 	.byte	0x04, 0x0a
        /*0092*/ 	.short	(.L_27 - .L_26)
	.align		4
.L_26:
        /*0094*/ 	.word	index@(.nv.constant0.triton_poi_fused_convolution_max_pool2d_with_indices_relu_21)
        /*0098*/ 	.short	0x0210
        /*009a*/ 	.short	0x0028


	//----- nvinfo : EIATTR_SW_WAR
	.align		4
.L_27:
        /*009c*/ 	.byte	0x04, 0x36
        /*009e*/ 	.short	(.L_29 - .L_28)
.L_28:
        /*00a0*/ 	.word	0x00000008
.L_29:


//--------------------- .nv.callgraph             --------------------------
	.section	.nv.callgraph,"",@"SHT_CUDA_CALLGRAPH"
	.align	4
	.sectionentsize	8
	.align		4
        /*0000*/ 	.word	0x00000000
	.align		4
        /*0004*/ 	.word	0xffffffff
	.align		4
        /*0008*/ 	.word	0x00000000
	.align		4
        /*000c*/ 	.word	0xfffffffe
	.align		4
        /*0010*/ 	.word	0x00000000
	.align		4
        /*0014*/ 	.word	0xfffffffd
	.align		4
        /*0018*/ 	.word	0x00000000
	.align		4
        /*001c*/ 	.word	0xfffffffc


//--------------------- .text.triton_poi_fused_convolution_max_pool2d_with_indices_relu_21 --------------------------
	.section	.text.triton_poi_fused_convolution_max_pool2d_with_indices_relu_21,"ax",@progbits
	.sectionflags	@"SHF_BARRIERS=1"
	.align	128
        .global         triton_poi_fused_convolution_max_pool2d_with_indices_relu_21
        .type           triton_poi_fused_convolution_max_pool2d_with_indices_relu_21,@function
        .size           triton_poi_fused_convolution_max_pool2d_with_indices_relu_21,(.L_x_1 - triton_poi_fused_convolution_max_pool2d_with_indices_relu_21)
        .other          triton_poi_fused_convolution_max_pool2d_with_indices_relu_21,@"STO_CUDA_ENTRY STV_DEFAULT"
triton_poi_fused_convolution_max_pool2d_with_indices_relu_21:
.text.triton_poi_fused_convolution_max_pool2d_with_indices_relu_21:
[----:B------:R-:W0:Y:S02]  /*0000*/  LDC R1, c[0x0][0x28] ;  /* 0x00000a00ff017b82 */ /* 0x000e240000000800 */
[----:B------:R-:W1:Y:S01]  /*0010*/  S2R R0, SR_CTAID.Y ;  /* 0x0000000000007919 */ /* 0x000e620000002600 */
[----:B------:R-:W2:Y:S01]  /*0020*/  LDC.64 R12, c[0x0][0x218] ;  /* 0x00008600ff0c7b82 */ /* 0x000ea20000000a00 */
[----:B------:R-:W-:Y:S02]  /*0030*/  CS2R R6, SRZ ;  /* 0x0000000000067805 */ /* 0x000fe4000001ff00 */
[----:B------:R-:W-:Y:S01]  /*0040*/  CS2R R8, SRZ ;  /* 0x0000000000087805 */ /* 0x000fe2000001ff00 */
[----:B------:R-:W3:Y:S01]  /*0050*/  S2R R2, SR_TID.X ;  /* 0x0000000000027919 */ /* 0x000ee20000002100 */
[----:B------:R-:W-:Y:S01]  /*0060*/  CS2R R10, SRZ ;  /* 0x00000000000a7805 */ /* 0x000fe2000001ff00 */
[----:B------:R-:W-:Y:S01]  /*0070*/  ULDC.64 UR6, c[0x0][0x208] ;  /* 0x0000820000067ab9 */ /* 0x000fe20000000a00 */
[----:B------:R-:W4:Y:S01]  /*0080*/  S2R R20, SR_CTAID.X ;  /* 0x0000000000147919 */ /* 0x000f220000002500 */
[----:B------:R-:W5:Y:S01]  /*0090*/  LDC.64 R16, c[0x0][0x210] ;  /* 0x00008400ff107b82 */ /* 0x000f620000000a00 */
[----:B-1----:R-:W-:Y:S01]  /*00a0*/  IMAD.SHL.U32 R22, R0, 0x40, RZ ;  /* 0x0000004000167824 */ /* 0x002fe200078e00ff */
[----:B------:R-:W-:Y:S01]  /*00b0*/  SHF.R.S32.HI R3, RZ, 0x19, R0 ;  /* 0x00000019ff037819 */ /* 0x000fe20000011400 */
[----:B---3--:R-:W-:-:S03]  /*00c0*/  IMAD.SHL.U32 R21, R2, 0x4, RZ ;  /* 0x0000000402157824 */ /* 0x008fc600078e00ff */
[----:B------:R-:W-:Y:S02]  /*00d0*/  SGXT R3, R3, 0x1 ;  /* 0x000000010303781a */ /* 0x000fe40000000200 */
[----:B------:R-:W-:Y:S01]  /*00e0*/  SHF.R.U32.HI R23, RZ, 0x4, R2 ;  /* 0x00000004ff177819 */ /* 0x000fe20000011602 */
[----:B----4-:R-:W-:Y:S01]  /*00f0*/  IMAD.SHL.U32 R20, R20, 0x10, RZ ;  /* 0x0000001014147824 */ /* 0x010fe200078e00ff */
[----:B------:R-:W-:Y:S02]  /*0100*/  LOP3.LUT R0, R22, 0x3c, R21, 0xf8, !PT ;  /* 0x0000003c16007812 */ /* 0x000fe400078ef815 */
[----:B------:R-:W-:Y:S02]  /*0110*/  SGXT.U32 R23, R23, 0x3 ;  /* 0x000000031717781a */ /* 0x000fe40000000000 */
[----:B------:R-:W-:-:S04]  /*0120*/  LEA.HI R3, R3, R0, RZ, 0x9 ;  /* 0x0000000003037211 */ /* 0x000fc800078f48ff */
[C---:B------:R-:W-:Y:S01]  /*0130*/  LOP3.LUT R5, R3.reuse, 0xfffffe00, RZ, 0xc0, !PT ;  /* 0xfffffe0003057812 */ /* 0x040fe200078ec0ff */
[----:B------:R-:W-:-:S04]  /*0140*/  IMAD.SHL.U32 R3, R3, 0x10, RZ ;  /* 0x0000001003037824 */ /* 0x000fc800078e00ff */
[----:B------:R-:W-:Y:S01]  /*0150*/  IMAD.IADD R5, R0, 0x1, -R5 ;  /* 0x0000000100057824 */ /* 0x000fe200078e0a05 */
[----:B------:R-:W-:Y:S02]  /*0160*/  LOP3.LUT R4, R3, 0xffffe000, RZ, 0xc0, !PT ;  /* 0xffffe00003047812 */ /* 0x000fe400078ec0ff */
[----:B------:R-:W-:Y:S01]  /*0170*/  LOP3.LUT R3, R20, 0x8, R23, 0xfe, !PT ;  /* 0x0000000814037812 */ /* 0x000fe200078efe17 */
[----:B--2---:R-:W-:Y:S01]  /*0180*/  IMAD.WIDE R12, R5, 0x4, R12 ;  /* 0x00000004050c7825 */ /* 0x004fe200078e020c */
[----:B------:R-:W-:Y:S02]  /*0190*/  LOP3.LUT R0, R20, R23, RZ, 0xfc, !PT ;  /* 0x0000001714007212 */ /* 0x000fe400078efcff */
[----:B------:R-:W-:Y:S01]  /*01a0*/  ISETP.GE.AND P0, PT, R3, 0x10, PT ;  /* 0x000000100300780c */ /* 0x000fe20003f06270 */
[----:B------:R-:W-:Y:S01]  /*01b0*/  IMAD.IADD R4, R5, 0x1, R4 ;  /* 0x0000000105047824 */ /* 0x000fe200078e0204 */
[----:B------:R-:W-:Y:S01]  /*01c0*/  ISETP.GE.AND P1, PT, R0, 0x10, PT ;  /* 0x000000100000780c */ /* 0x000fe20003f26270 */
[----:B------:R-:W2:Y:S02]  /*01d0*/  LDG.E.EL.128 R12, desc[UR6][R12.64] ;  /* 0x000000060c0c7981 */ /* 0x000ea4000c2e1d00 */
[----:B------:R-:W-:-:S02]  /*01e0*/  IMAD R3, R3, 0x200, R4 ;  /* 0x0000020003037824 */ /* 0x000fc400078e0204 */
[----:B------:R-:W-:Y:S01]  /*01f0*/  IMAD R0, R0, 0x200, R4 ;  /* 0x0000020000007824 */ /* 0x000fe200078e0204 */
[----:B------:R-:W-:Y:S01]  /*0200*/  CS2R R4, SRZ ;  /* 0x0000000000047805 */ /* 0x000fe2000001ff00 */
[----:B-----5:R-:W-:-:S04]  /*0210*/  IMAD.WIDE R18, R3, 0x4, R16 ;  /* 0x0000000403127825 */ /* 0x020fc800078e0210 */
[----:B------:R-:W-:Y:S01]  /*0220*/  IMAD.WIDE R16, R0, 0x4, R16 ;  /* 0x0000000400107825 */ /* 0x000fe200078e0210 */
[----:B------:R-:W2:Y:S04]  /*0230*/  @!P0 LDG.E.EL.128 R4, desc[UR6][R18.64] ;  /* 0x0000000612048981 */ /* 0x000ea8000c2e1d00 */
[----:B------:R1:W3:Y:S01]  /*0240*/  @!P1 LDG.E.EL.128 R8, desc[UR6][R16.64] ;  /* 0x0000000610089981 */ /* 0x0002e2000c2e1d00 */
[----:B------:R-:W4:Y:S01]  /*0250*/  S2UR UR5, SR_CgaCtaId ;  /* 0x00000000000579c3 */ /* 0x000f220000008800 */
[----:B------:R-:W-:Y:S01]  /*0260*/  IMAD.SHL.U32 R24, R2, 0x40, RZ ;  /* 0x0000004002187824 */ /* 0x000fe200078e00ff */
[----:B------:R-:W-:-:S04]  /*0270*/  UMOV UR4, 0x400 ;  /* 0x0000040000047882 */ /* 0x000fc80000000000 */
[----:B------:R-:W-:-:S04]  /*0280*/  LOP3.LUT R24, R24, 0x3c0, RZ, 0xc0, !PT ;  /* 0x000003c018187812 */ /* 0x000fc800078ec0ff */
[C---:B------:R-:W-:Y:S02]  /*0290*/  LOP3.LUT R25, R24.reuse, 0x10, RZ, 0xfc, !PT ;  /* 0x0000001018197812 */ /* 0x040fe400078efcff */
[C---:B------:R-:W-:Y:S02]  /*02a0*/  LOP3.LUT R23, R24.reuse, R23, RZ, 0xfc, !PT ;  /* 0x0000001718177212 */ /* 0x040fe400078efcff */
[----:B-1----:R-:W-:Y:S01]  /*02b0*/  LOP3.LUT R16, R24, 0x20, RZ, 0xfc, !PT ;  /* 0x0000002018107812 */ /* 0x002fe200078efcff */
[----:B----4-:R-:W-:-:S06]  /*02c0*/  UPRMT UR4, UR5, 0x654, UR4 ;  /* 0x0000065405047896 */ /* 0x010fcc0008000004 */
[C---:B------:R-:W-:Y:S02]  /*02d0*/  LEA.HI R18, R24.reuse, UR4, RZ, 0x1e ;  /* 0x0000000418127c11 */ /* 0x040fe4000f8ff0ff */
[----:B------:R-:W-:Y:S02]  /*02e0*/  LOP3.LUT R24, R24, 0x30, RZ, 0xfc, !PT ;  /* 0x0000003018187812 */ /* 0x000fe400078efcff */
[----:B------:R-:W-:Y:S02]  /*02f0*/  LEA.HI R28, R25, UR4, RZ, 0x1e ;  /* 0x00000004191c7c11 */ /* 0x000fe4000f8ff0ff */
[----:B------:R-:W-:Y:S02]  /*0300*/  LEA.HI R16, R16, UR4, RZ, 0x1e ;  /* 0x0000000410107c11 */ /* 0x000fe4000f8ff0ff */
[----:B------:R-:W-:Y:S01]  /*0310*/  LEA.HI R24, R24, UR4, RZ, 0x1e ;  /* 0x0000000418187c11 */ /* 0x000fe2000f8ff0ff */
[C---:B------:R-:W-:Y:S02]  /*0320*/  IMAD R19, R23.reuse, 0x4, R18 ;  /* 0x0000000417137824 */ /* 0x040fe400078e0212 */
[----:B------:R-:W-:-:S02]  /*0330*/  IMAD R28, R23, 0x4, R28 ;  /* 0x00000004171c7824 */ /* 0x000fc400078e021c */
[C---:B------:R-:W-:Y:S02]  /*0340*/  IMAD R25, R23.reuse, 0x4, R16 ;  /* 0x0000000417197824 */ /* 0x040fe400078e0210 */
[----:B------:R-:W-:Y:S02]  /*0350*/  IMAD R26, R23, 0x4, R24 ;  /* 0x00000004171a7824 */ /* 0x000fe400078e0218 */
[----:B------:R-:W-:-:S05]  /*0360*/  IMAD.SHL.U32 R27, R2, 0x4, RZ ;  /* 0x00000004021b7824 */ /* 0x000fca00078e00ff */
[----:B------:R-:W-:-:S04]  /*0370*/  LOP3.LUT R27, R27, 0x1fc, RZ, 0xc0, !PT ;  /* 0x000001fc1b1b7812 */ /* 0x000fc800078ec0ff */
[----:B------:R-:W-:-:S04]  /*0380*/  LOP3.LUT R17, R27, 0x200, RZ, 0xfc, !PT ;  /* 0x000002001b117812 */ /* 0x000fc800078efcff */
[----:B------:R-:W-:Y:S02]  /*0390*/  SHF.R.U32.HI R17, RZ, 0x2, R17 ;  /* 0x00000002ff117819 */ /* 0x000fe40000011611 */
[----:B------:R-:W-:Y:S02]  /*03a0*/  LOP3.LUT R16, R2, 0x7c, RZ, 0xc0, !PT ;  /* 0x0000007c02107812 */ /* 0x000fe400078ec0ff */
[----:B------:R-:W-:-:S03]  /*03b0*/  LOP3.LUT R17, R17, 0xfc, RZ, 0xc0, !PT ;  /* 0x000000fc11117812 */ /* 0x000fc600078ec0ff */
[----:B------:R-:W-:Y:S02]  /*03c0*/  VIADD R16, R16, UR4 ;  /* 0x0000000410107c36 */ /* 0x000fe40008000000 */
[----:B------:R-:W-:Y:S02]  /*03d0*/  VIADD R18, R17, UR4 ;  /* 0x0000000411127c36 */ /* 0x000fe40008000000 */
[C---:B------:R-:W-:Y:S02]  /*03e0*/  IMAD R24, R27.reuse, 0x4, R16 ;  /* 0x000000041b187824 */ /* 0x040fe400078e0210 */
[----:B------:R-:W-:Y:S01]  /*03f0*/  IMAD R23, R27, 0x4, R18 ;  /* 0x000000041b177824 */ /* 0x000fe200078e0212 */
[----:B------:R-:W-:Y:S02]  /*0400*/  LOP3.LUT R20, R20, 0xc, R21, 0xf8, !PT ;  /* 0x0000000c14147812 */ /* 0x000fe400078ef815 */
[C---:B--2---:R-:W-:Y:S01]  /*0410*/  FSETP.GEU.AND P5, PT, R12.reuse, -R4, PT ;  /* 0x800000040c00720b */ /* 0x044fe20003fae000 */
[C---:B------:R-:W-:Y:S01]  /*0420*/  FADD R4, R12.reuse, R4 ;  /* 0x000000040c047221 */ /* 0x040fe20000000000 */
[C---:B---3--:R-:W-:Y:S01]  /*0430*/  FSETP.GEU.AND P6, PT, R12.reuse, -R8, PT ;  /* 0x800000080c00720b */ /* 0x048fe20003fce000 */
[----:B------:R-:W-:Y:S01]  /*0440*/  FADD R8, R12, R8 ;  /* 0x000000080c087221 */ /* 0x000fe20000000000 */
[C---:B------:R-:W-:Y:S01]  /*0450*/  FSETP.GEU.AND P2, PT, R13.reuse, -R5, PT ;  /* 0x800000050d00720b */ /* 0x040fe20003f4e000 */
[C---:B------:R-:W-:Y:S01]  /*0460*/  FADD R5, R13.reuse, R5 ;  /* 0x000000050d057221 */ /* 0x040fe20000000000 */
[C---:B------:R-:W-:Y:S01]  /*0470*/  FSETP.GEU.AND P3, PT, R13.reuse, -R9, PT ;  /* 0x800000090d00720b */ /* 0x040fe20003f6e000 */
[----:B------:R-:W-:Y:S01]  /*0480*/  FADD R9, R13, R9 ;  /* 0x000000090d097221 */ /* 0x000fe20000000000 */
[----:B------:R-:W-:-:S02]  /*0490*/  FSEL R4, R4, RZ, P5 ;  /* 0x000000ff04047208 */ /* 0x000fc40002800000 */
[C---:B------:R-:W-:Y:S01]  /*04a0*/  FSETP.GEU.AND P5, PT, R14.reuse, -R10, PT ;  /* 0x8000000a0e00720b */ /* 0x040fe20003fae000 */
[----:B------:R-:W-:Y:S01]  /*04b0*/  FADD R10, R14, R10 ;  /* 0x0000000a0e0a7221 */ /* 0x000fe20000000000 */
[----:B------:R-:W-:Y:S02]  /*04c0*/  FSEL R8, R8, RZ, P6 ;  /* 0x000000ff08087208 */ /* 0x000fe40003000000 */
[C---:B------:R-:W-:Y:S01]  /*04d0*/  FSETP.GEU.AND P6, PT, R15.reuse, -R11, PT ;  /* 0x8000000b0f00720b */ /* 0x040fe20003fce000 */
[----:B------:R-:W-:Y:S01]  /*04e0*/  FADD R11, R15, R11 ;  /* 0x0000000b0f0b7221 */ /* 0x000fe20000000000 */
[C---:B------:R-:W-:Y:S01]  /*04f0*/  FSETP.GEU.AND P4, PT, R14.reuse, -R6, PT ;  /* 0x800000060e00720b */ /* 0x040fe20003f8e000 */
[----:B------:R-:W-:Y:S01]  /*0500*/  FADD R6, R14, R6 ;  /* 0x000000060e067221 */ /* 0x000fe20000000000 */
[----:B------:R-:W-:Y:S02]  /*0510*/  FSEL R5, R5, RZ, P2 ;  /* 0x000000ff05057208 */ /* 0x000fe40001000000 */
[C---:B------:R-:W-:Y:S01]  /*0520*/  FSETP.GEU.AND P2, PT, R15.reuse, -R7, PT ;  /* 0x800000070f00720b */ /* 0x040fe20003f4e000 */
[----:B------:R-:W-:Y:S01]  /*0530*/  FADD R7, R15, R7 ;  /* 0x000000070f077221 */ /* 0x000fe20000000000 */
[----:B------:R-:W-:-:S02]  /*0540*/  FSEL R9, R9, RZ, P3 ;  /* 0x000000ff09097208 */ /* 0x000fc40001800000 */
[----:B------:R-:W-:Y:S02]  /*0550*/  FSEL R10, R10, RZ, P5 ;  /* 0x000000ff0a0a7208 */ /* 0x000fe40002800000 */
[----:B------:R-:W-:Y:S01]  /*0560*/  FSEL R11, R11, RZ, P6 ;  /* 0x000000ff0b0b7208 */ /* 0x000fe20003000000 */
[----:B------:R-:W-:Y:S01]  /*0570*/  STS [R19], R8 ;  /* 0x0000000813007388 */ /* 0x000fe20000000800 */
[----:B------:R-:W-:Y:S02]  /*0580*/  FSEL R6, R6, RZ, P4 ;  /* 0x000000ff06067208 */ /* 0x000fe40002000000 */
[----:B------:R-:W-:Y:S01]  /*0590*/  FSEL R7, R7, RZ, P2 ;  /* 0x000000ff07077208 */ /* 0x000fe20001000000 */
[----:B------:R-:W-:Y:S04]  /*05a0*/  STS [R28+0x40], R9 ;  /* 0x000040091c007388 */ /* 0x000fe80000000800 */
[----:B------:R-:W-:Y:S04]  /*05b0*/  STS [R25+0x80], R10 ;  /* 0x0000800a19007388 */ /* 0x000fe80000000800 */
[----:B------:R-:W-:Y:S04]  /*05c0*/  STS [R26+0xc0], R11 ;  /* 0x0000c00b1a007388 */ /* 0x000fe80000000800 */
[----:B------:R-:W-:Y:S04]  /*05d0*/  STS [R19+0x20], R4 ;  /* 0x0000200413007388 */ /* 0x000fe80000000800 */
[----:B------:R1:W-:Y:S04]  /*05e0*/  STS [R28+0x60], R5 ;  /* 0x000060051c007388 */ /* 0x0003e80000000800 */
[----:B------:R2:W-:Y:S04]  /*05f0*/  STS [R25+0xa0], R6 ;  /* 0x0000a00619007388 */ /* 0x0005e80000000800 */
[----:B------:R3:W-:Y:S01]  /*0600*/  STS [R26+0xe0], R7 ;  /* 0x0000e0071a007388 */ /* 0x0007e20000000800 */
[----:B-1----:R-:W1:Y:S08]  /*0610*/  LDC.64 R28, c[0x0][0x220] ;  /* 0x00008800ff1c7b82 */ /* 0x002e700000000a00 */
[----:B------:R-:W-:Y:S01]  /*0620*/  BAR.SYNC.DEFER_BLOCKING 0x0 ;  /* 0x0000000000007b1d */ /* 0x000fe20000010000 */
[----:B--2---:R-:W-:-:S07]  /*0630*/  SHF.R.U32.HI R25, RZ, 0x2, R2 ;  /* 0x00000002ff197819 */ /* 0x004fce0000011602 */
[----:B---3--:R-:W2:Y:S01]  /*0640*/  LDC.64 R26, c[0x0][0x228] ;  /* 0x00008a00ff1a7b82 */ /* 0x008ea20000000a00 */
[----:B------:R-:W-:Y:S04]  /*0650*/  LDS R12, [R24] ;  /* 0x00000000180c7984 */ /* 0x000fe80000000800 */
[----:B------:R-:W-:Y:S04]  /*0660*/  LDS R13, [R24+0x4] ;  /* 0x00000400180d7984 */ /* 0x000fe80000000800 */
[----:B------:R-:W-:Y:S04]  /*0670*/  LDS R14, [R24+0x8] ;  /* 0x00000800180e7984 */ /* 0x000fe80000000800 */
[----:B------:R-:W3:Y:S04]  /*0680*/  LDS R15, [R24+0xc] ;  /* 0x00000c00180f7984 */ /* 0x000ee80000000800 */
[----:B------:R-:W-:Y:S04]  /*0690*/  LDS R16, [R23+0x800] ;  /* 0x0008000017107984 */ /* 0x000fe80000000800 */
[----:B------:R-:W-:Y:S04]  /*06a0*/  LDS R17, [R23+0x804] ;  /* 0x0008040017117984 */ /* 0x000fe80000000800 */
[----:B------:R-:W-:Y:S04]  /*06b0*/  LDS R18, [R23+0x808] ;  /* 0x0008080017127984 */ /* 0x000fe80000000800 */
[----:B------:R2:W4:Y:S01]  /*06c0*/  LDS R19, [R23+0x80c] ;  /* 0x00080c0017137984 */ /* 0x0005220000000800 */
[----:B------:R-:W-:-:S04]  /*06d0*/  SGXT.U32 R25, R25, 0x5 ;  /* 0x000000051919781a */ /* 0x000fc80000000000 */
[----:B------:R-:W-:Y:S02]  /*06e0*/  LOP3.LUT R25, R22, R25, RZ, 0xfc, !PT ;  /* 0x0000001916197212 */ /* 0x000fe400078efcff */
[----:B------:R-:W-:-:S03]  /*06f0*/  ISETP.GE.AND P2, PT, R20, 0x10, PT ;  /* 0x000000101400780c */ /* 0x000fc60003f46270 */
[----:B------:R-:W-:-:S04]  /*0700*/  IMAD R25, R25, 0x10, R20 ;  /* 0x0000001019197824 */ /* 0x000fc800078e0214 */
[C---:B------:R-:W-:Y:S02]  /*0710*/  VIADD R2, R25.reuse, 0x200 ;  /* 0x0000020019027836 */ /* 0x040fe40000000000 */
[----:B-1----:R-:W-:-:S04]  /*0720*/  IMAD.WIDE R20, R25, 0x4, R28 ;  /* 0x0000000419147825 */ /* 0x002fc800078e021c */
[----:B------:R-:W-:-:S04]  /*0730*/  IMAD.WIDE R28, R2, 0x4, R28 ;  /* 0x00000004021c7825 */ /* 0x000fc800078e021c */
[--C-:B--2---:R-:W-:Y:S01]  /*0740*/  IMAD.WIDE R22, R0, 0x4, R26.reuse ;  /* 0x0000000400167825 */ /* 0x104fe200078e021a */
[----:B---3--:R1:W-:Y:S03]  /*0750*/  @!P2 STG.E.128 desc[UR6][R20.64], R12 ;  /* 0x0000000c1400a986 */ /* 0x0083e6000c101d06 */
[----:B------:R-:W-:Y:S01]  /*0760*/  IMAD.WIDE R26, R3, 0x4, R26 ;  /* 0x00000004031a7825 */ /* 0x000fe200078e021a */
[----:B----4-:R1:W-:Y:S04]  /*0770*/  @!P2 STG.E.128 desc[UR6][R28.64], R16 ;  /* 0x000000101c00a986 */ /* 0x0103e8000c101d06 */
[----:B------:R1:W-:Y:S01]  /*0780*/  @!P1 STG.E.128 desc[UR6][R22.64], R8 ;  /* 0x0000000816009986 */ /* 0x0003e2000c101d06 */
[----:B------:R-:W-:Y:S05]  /*0790*/  @P0 EXIT ;  /* 0x000000000000094d */ /* 0x000fea0003800000 */
[----:B------:R-:W-:Y:S01]  /*07a0*/  STG.E.128 desc[UR6][R26.64], R4 ;  /* 0x000000041a007986 */ /* 0x000fe2000c101d06 */
[----:B------:R-:W-:Y:S05]  /*07b0*/  EXIT ;  /* 0x000000000000794d */ /* 0x000fea0003800000 */
.L_x_0:
[----:B------:R-:W-:-:S00]  /*07c0*/  BRA `(.L_x_0) ;  /* 0xfffffffc00fc7947 */ /* 0x000fc0000383ffff */
[----:B------:R-:W-:-:S00]  /*07d0*/  NOP ;  /* 0x0000000000007918 */ /* 0x000fc00000000000 */
        /* <DEDUP_REMOVED lines=10> */
.L_x_1:


//--------------------- .nv.shared.triton_poi_fused_convolution_max_pool2d_with_indices_relu_21 --------------------------
	.section	.nv.shared.triton_poi_fused_convolution_max_pool2d_with_indices_relu_21,"aw",@nobits
	.sectionflags	@""
	.align	16
	.zero		1024


//--------------------- .nv.constant0.triton_poi_fused_convolution_max_pool2d_with_indices_relu_21 --------------------------
	.section	.nv.constant0.triton_poi_fused_convolution_max_pool2d_with_indices_relu_21,"a",@progbits
	.sectionflags	@""
	.align	4
.nv.constant0.triton_poi_fused_convolution_max_pool2d_with_indices_relu_21:
	.zero		568
